//
// Generated by NVIDIA NVVM Compiler
//
// Compiler Build ID: CL-36424714
// Cuda compilation tools, release 13.0, V13.0.88
// Based on NVVM 20.0.0
//

.version 9.0
.target sm_100
.address_size 64

	// .globl	_Z16vect_add_streamsPfS_S_ii

.visible .entry _Z16vect_add_streamsPfS_S_ii(
	.param .u64 .ptr .align 1 _Z16vect_add_streamsPfS_S_ii_param_0,
	.param .u64 .ptr .align 1 _Z16vect_add_streamsPfS_S_ii_param_1,
	.param .u64 .ptr .align 1 _Z16vect_add_streamsPfS_S_ii_param_2,
	.param .u32 _Z16vect_add_streamsPfS_S_ii_param_3,
	.param .u32 _Z16vect_add_streamsPfS_S_ii_param_4
)
{
	.reg .pred 	%p<2>;
	.reg .b32 	%r<9>;
	.reg .b32 	%f<4>;
	.reg .b64 	%rd<11>;

	ld.param.u64 	%rd1, [_Z16vect_add_streamsPfS_S_ii_param_0];
	ld.param.u64 	%rd2, [_Z16vect_add_streamsPfS_S_ii_param_1];
	ld.param.u64 	%rd3, [_Z16vect_add_streamsPfS_S_ii_param_2];
	ld.param.u32 	%r2, [_Z16vect_add_streamsPfS_S_ii_param_3];
	ld.param.u32 	%r3, [_Z16vect_add_streamsPfS_S_ii_param_4];
	mov.u32 	%r4, %tid.x;
	mov.u32 	%r5, %ctaid.x;
	mov.u32 	%r6, %ntid.x;
	mad.lo.s32 	%r7, %r5, %r6, %r4;
	add.s32 	%r1, %r7, %r2;
	add.s32 	%r8, %r3, %r2;
	setp.ge.s32 	%p1, %r1, %r8;
	@%p1 bra 	$L__BB0_2;
	cvta.to.global.u64 	%rd4, %rd1;
	cvta.to.global.u64 	%rd5, %rd2;
	cvta.to.global.u64 	%rd6, %rd3;
	mul.wide.s32 	%rd7, %r1, 4;
	add.s64 	%rd8, %rd4, %rd7;
	ld.global.f32 	%f1, [%rd8];
	add.s64 	%rd9, %rd5, %rd7;
	ld.global.f32 	%f2, [%rd9];
	add.f32 	%f3, %f1, %f2;
	add.s64 	%rd10, %rd6, %rd7;
	st.global.f32 	[%rd10], %f3;
$L__BB0_2:
	ret;

}


// ===== COMPILED SASS (sm_100) =====

	.target	sm_100

	.elftype	@"ET_EXEC"


//--------------------- .note.nv.tkinfo           --------------------------
	.section	.note.nv.tkinfo,"",@"SHT_NOTE"
	.sectionflags	@"SHF_NOTE_NV_TKINFO"
	.tkinfo
        /*0018*/ 	.word	0x00000002
        /*0030*/ 	.string	""
        /*0030*/ 	.string	"ptxas"
        /*0030*/ 	.string	"Cuda compilation tools, release 13.0, V13.0.88"
        /*0030*/ 	.string	"Build cuda_13.0.r13.0/compiler.36424714_0"
        /*0030*/ 	.string	"-arch sm_100 -m 64 "



//--------------------- .note.nv.cuinfo           --------------------------
	.section	.note.nv.cuinfo,"",@"SHT_NOTE"
	.sectionflags	@"SHF_NOTE_NV_CUINFO"
        /*0018*/ 	.short	0x0002
        /*001a*/ 	.short	0x0064
        /*001c*/ 	.short	0x0082
	.zero		2


//--------------------- .nv.info                  --------------------------
	.section	.nv.info,"",@"SHT_CUDA_INFO"
	.align	4


	//----- nvinfo : EIATTR_REGCOUNT
	.align		4
        /*0000*/ 	.byte	0x04, 0x2f
        /*0002*/ 	.short	(.L_1 - .L_0)
	.align		4
.L_0:
        /*0004*/ 	.word	index@(_Z16vect_add_streamsPfS_S_ii)
        /*0008*/ 	.word	0x0000000c


	//----- nvinfo : EIATTR_FRAME_SIZE
	.align		4
.L_1:
        /*000c*/ 	.byte	0x04, 0x11
        /*000e*/ 	.short	(.L_3 - .L_2)
	.align		4
.L_2:
        /*0010*/ 	.word	index@(_Z16vect_add_streamsPfS_S_ii)
        /*0014*/ 	.word	0x00000000


	//----- nvinfo : EIATTR_MIN_STACK_SIZE
	.align		4
.L_3:
        /*0018*/ 	.byte	0x04, 0x12
        /*001a*/ 	.short	(.L_5 - .L_4)
	.align		4
.L_4:
        /*001c*/ 	.word	index@(_Z16vect_add_streamsPfS_S_ii)
        /*0020*/ 	.word	0x00000000
.L_5:


//--------------------- .nv.compat                --------------------------
	.section	.nv.compat,"",@"SHT_CUDA_COMPAT_INFO"
	.align	4
        /*0000*/ 	.byte	0x02, 0x09, 0x00, 0x00, 0x02, 0x02, 0x01, 0x00, 0x02, 0x05, 0x05, 0x00, 0x03, 0x07, 0x01, 0x01
        /*0010*/ 	.byte	0x02, 0x03, 0x00, 0x00, 0x02, 0x06, 0x01, 0x00, 0x04, 0x0b, 0x08, 0x00, 0x09, 0x00, 0x00, 0x00
        /*0020*/ 	.byte	0x00, 0x00, 0x00, 0x00


//--------------------- .nv.info._Z16vect_add_streamsPfS_S_ii --------------------------
	.section	.nv.info._Z16vect_add_streamsPfS_S_ii,"",@"SHT_CUDA_INFO"
	.sectionflags	@""
	.align	4


	//----- nvinfo : EIATTR_CUDA_API_VERSION
	.align		4
        /*0000*/ 	.byte	0x04, 0x37
        /*0002*/ 	.short	(.L_7 - .L_6)
.L_6:
        /*0004*/ 	.word	0x00000082


	//----- nvinfo : EIATTR_KPARAM_INFO
	.align		4
.L_7:
        /*0008*/ 	.byte	0x04, 0x17
        /*000a*/ 	.short	(.L_9 - .L_8)
.L_8:
        /*000c*/ 	.word	0x00000000
        /*0010*/ 	.short	0x0004
        /*0012*/ 	.short	0x001c
        /*0014*/ 	.byte	0x00, 0xf0, 0x11, 0x00


	//----- nvinfo : EIATTR_KPARAM_INFO
	.align		4
.L_9:
        /*0018*/ 	.byte	0x04, 0x17
        /*001a*/ 	.short	(.L_11 - .L_10)
.L_10:
        /*001c*/ 	.word	0x00000000
        /*0020*/ 	.short	0x0003
        /*0022*/ 	.short	0x0018
        /*0024*/ 	.byte	0x00, 0xf0, 0x11, 0x00


	//----- nvinfo : EIATTR_KPARAM_INFO
	.align		4
.L_11:
        /*0028*/ 	.byte	0x04, 0x17
        /*002a*/ 	.short	(.L_13 - .L_12)
.L_12:
        /*002c*/ 	.word	0x00000000
        /*0030*/ 	.short	0x0002
        /*0032*/ 	.short	0x0010
        /*0034*/ 	.byte	0x00, 0xf5, 0x21, 0x00


	//----- nvinfo : EIATTR_KPARAM_INFO
	.align		4
.L_13:
        /*0038*/ 	.byte	0x04, 0x17
        /*003a*/ 	.short	(.L_15 - .L_14)
.L_14:
        /*003c*/ 	.word	0x00000000
        /*0040*/ 	.short	0x0001
        /*0042*/ 	.short	0x0008
        /*0044*/ 	.byte	0x00, 0xf5, 0x21, 0x00


	//----- nvinfo : EIATTR_KPARAM_INFO
	.align		4
.L_15:
        /*0048*/ 	.byte	0x04, 0x17
        /*004a*/ 	.short	(.L_17 - .L_16)
.L_16:
        /*004c*/ 	.word	0x00000000
        /*0050*/ 	.short	0x0000
        /*0052*/ 	.short	0x0000
        /*0054*/ 	.byte	0x00, 0xf5, 0x21, 0x00


	//----- nvinfo : EIATTR_SPARSE_MMA_MASK
	.align		4
.L_17:
        /*0058*/ 	.byte	0x03, 0x50
        /*005a*/ 	.short	0x0000


	//----- nvinfo : EIATTR_MAXREG_COUNT
	.align		4
        /*005c*/ 	.byte	0x03, 0x1b
        /*005e*/ 	.short	0x00ff


	//----- nvinfo : EIATTR_MERCURY_ISA_VERSION
	.align		4
        /*0060*/ 	.byte	0x03, 0x5f
        /*0062*/ 	.short	0x0101


	//----- nvinfo : EIATTR_VRC_CTA_INIT_COUNT
	.align		4
        /*0064*/ 	.byte	0x02, 0x4a
	.zero		1
	.zero		1


	//----- nvinfo : EIATTR_EXIT_INSTR_OFFSETS
	.align		4
        /*0068*/ 	.byte	0x04, 0x1c
        /*006a*/ 	.short	(.L_19 - .L_18)


	//   ....[0]....
.L_18:
        /*006c*/ 	.word	0x00000090


	//   ....[1]....
        /*0070*/ 	.word	0x00000150


	//----- nvinfo : EIATTR_CBANK_PARAM_SIZE
	.align		4
.L_19:
        /*0074*/ 	.byte	0x03, 0x19
        /*0076*/ 	.short	0x0020


	//----- nvinfo : EIATTR_PARAM_CBANK
	.align		4
        /*0078*/ 	.byte	0x04, 0x0a
        /*007a*/ 	.short	(.L_21 - .L_20)
	.align		4
.L_20:
        /*007c*/ 	.word	index@(.nv.constant0._Z16vect_add_streamsPfS_S_ii)
        /*0080*/ 	.short	0x0380
        /*0082*/ 	.short	0x0020


	//----- nvinfo : EIATTR_SW_WAR
	.align		4
.L_21:
        /*0084*/ 	.byte	0x04, 0x36
        /*0086*/ 	.short	(.L_23 - .L_22)
.L_22:
        /*0088*/ 	.word	0x00000008
.L_23:


//--------------------- .nv.callgraph             --------------------------
	.section	.nv.callgraph,"",@"SHT_CUDA_CALLGRAPH"
	.align	4
	.sectionentsize	8
	.align		4
        /*0000*/ 	.word	0x00000000
	.align		4
        /*0004*/ 	.word	0xffffffff
	.align		4
        /*0008*/ 	.word	0x00000000
	.align		4
        /*000c*/ 	.word	0xfffffffe
	.align		4
        /*0010*/ 	.word	0x00000000
	.align		4
        /*0014*/ 	.word	0xfffffffd
	.align		4
        /*0018*/ 	.word	0x00000000
	.align		4
        /*001c*/ 	.word	0xfffffffc


//--------------------- .text._Z16vect_add_streamsPfS_S_ii --------------------------
	.section	.text._Z16vect_add_streamsPfS_S_ii,"ax",@progbits
	.align	128
        .global         _Z16vect_add_streamsPfS_S_ii
        .type           _Z16vect_add_streamsPfS_S_ii,@function
        .size           _Z16vect_add_streamsPfS_S_ii,(.L_x_1 - _Z16vect_add_streamsPfS_S_ii)
        .other          _Z16vect_add_streamsPfS_S_ii,@"STO_CUDA_ENTRY STV_DEFAULT"
_Z16vect_add_streamsPfS_S_ii:
.text._Z16vect_add_streamsPfS_S_ii:
[----:B------:R-:W-:Y:S01]  /*0000*/  LDC R1, c[0x0][0x37c] ;  /* 0x0000df00ff017b82 */ /* 0x000fe20000000800 */
[----:B------:R-:W0:Y:S07]  /*0010*/  S2R R0, SR_TID.X ;  /* 0x0000000000007919 */ /* 0x000e2e0000002100 */
[----:B------:R-:W0:Y:S01]  /*0020*/  S2UR UR4, SR_CTAID.X ;  /* 0x00000000000479c3 */ /* 0x000e220000002500 */
[----:B------:R-:W1:Y:S07]  /*0030*/  LDCU.64 UR6, c[0x0][0x398] ;  /* 0x00007300ff0677ac */ /* 0x000e6e0008000a00 */
[----:B------:R-:W0:Y:S02]  /*0040*/  LDC R3, c[0x0][0x360] ;  /* 0x0000d800ff037b82 */ /* 0x000e240000000800 */
[----:B0-----:R-:W-:Y:S01]  /*0050*/  IMAD R0, R3, UR4, R0 ;  /* 0x0000000403007c24 */ /* 0x001fe2000f8e0200 */
[----:B-1----:R-:W-:-:S04]  /*0060*/  UIADD3 UR4, UPT, UPT, UR6, UR7, URZ ;  /* 0x0000000706047290 */ /* 0x002fc8000fffe0ff */
[----:B------:R-:W-:-:S04]  /*0070*/  IADD3 R9, PT, PT, R0, UR6, RZ ;  /* 0x0000000600097c10 */ /* 0x000fc8000fffe0ff */
[----:B------:R-:W-:-:S13]  /*0080*/  ISETP.GE.AND P0, PT, R9, UR4, PT ;  /* 0x0000000409007c0c */ /* 0x000fda000bf06270 */
[----:B------:R-:W-:Y:S05]  /*0090*/  @P0 EXIT ;  /* 0x000000000000094d */ /* 0x000fea0003800000 */
[----:B------:R-:W0:Y:S01]  /*00a0*/  LDC.64 R2, c[0x0][0x380] ;  /* 0x0000e000ff027b82 */ /* 0x000e220000000a00 */
[----:B------:R-:W1:Y:S07]  /*00b0*/  LDCU.64 UR4, c[0x0][0x358] ;  /* 0x00006b00ff0477ac */ /* 0x000e6e0008000a00 */
[----:B------:R-:W2:Y:S08]  /*00c0*/  LDC.64 R4, c[0x0][0x388] ;  /* 0x0000e200ff047b82 */ /* 0x000eb00000000a00 */
[----:B------:R-:W3:Y:S01]  /*00d0*/  LDC.64 R6, c[0x0][0x390] ;  /* 0x0000e400ff067b82 */ /* 0x000ee20000000a00 */
[----:B0-----:R-:W-:-:S06]  /*00e0*/  IMAD.WIDE R2, R9, 0x4, R2 ;  /* 0x0000000409027825 */ /* 0x001fcc00078e0202 */
[----:B-1----:R-:W4:Y:S01]  /*00f0*/  LDG.E R2, desc[UR4][R2.64] ;  /* 0x0000000402027981 */ /* 0x002f22000c1e1900 */
[----:B--2---:R-:W-:-:S06]  /*0100*/  IMAD.WIDE R4, R9, 0x4, R4 ;  /* 0x0000000409047825 */ /* 0x004fcc00078e0204 */
[----:B------:R-:W4:Y:S01]  /*0110*/  LDG.E R5, desc[UR4][R4.64] ;  /* 0x0000000404057981 */ /* 0x000f22000c1e1900 */
[----:B---3--:R-:W-:-:S04]  /*0120*/  IMAD.WIDE R6, R9, 0x4, R6 ;  /* 0x0000000409067825 */ /* 0x008fc800078e0206 */
[----:B----4-:R-:W-:-:S05]  /*0130*/  FADD R9, R2, R5 ;  /* 0x0000000502097221 */ /* 0x010fca0000000000 */
[----:B------:R-:W-:Y:S01]  /*0140*/  STG.E desc[UR4][R6.64], R9 ;  /* 0x0000000906007986 */ /* 0x000fe2000c101904 */
[----:B------:R-:W-:Y:S05]  /*0150*/  EXIT ;  /* 0x000000000000794d */ /* 0x000fea0003800000 */
.L_x_0:
[----:B------:R-:W-:-:S00]  /*0160*/  BRA `(.L_x_0) ;  /* 0xfffffffc00fc7947 */ /* 0x000fc0000383ffff */
[----:B------:R-:W-:-:S00]  /*0170*/  NOP ;  /* 0x0000000000007918 */ /* 0x000fc00000000000 */
        /* <DEDUP_REMOVED lines=8> */
.L_x_1:


//--------------------- .nv.shared.reserved.0     --------------------------
	.section	.nv.shared.reserved.0,"aw",@nobits
	.weak		__nv_reservedSMEM_offset_0_alias
	.size		__nv_reservedSMEM_offset_0_alias, 0, 64
	.other		__nv_reservedSMEM_offset_0_alias,@"STO_CUDA_RESERVED_SHARED STV_DEFAULT"
__nv_reservedSMEM_offset_0_alias:
	.zero		0
	.zero		64


//--------------------- .nv.constant0._Z16vect_add_streamsPfS_S_ii --------------------------
	.section	.nv.constant0._Z16vect_add_streamsPfS_S_ii,"a",@progbits
	.sectionflags	@""
	.align	4
.nv.constant0._Z16vect_add_streamsPfS_S_ii:
	.zero		928


//--------------------- SYMBOLS --------------------------

	.type		.nv.reservedSmem.offset0,@object
	.size		.nv.reservedSmem.offset0,0x4
